//
// Generated by NVIDIA NVVM Compiler
//
// Compiler Build ID: CL-36424714
// Cuda compilation tools, release 13.0, V13.0.88
// Based on NVVM 20.0.0
//

.version 9.0
.target sm_100
.address_size 64

	// .globl	_Z20matrixMultiplySharedPfS_S_i
// _ZZ20matrixMultiplySharedPfS_S_iE8shared_A has been demoted
// _ZZ20matrixMultiplySharedPfS_S_iE8shared_B has been demoted

.visible .entry _Z20matrixMultiplySharedPfS_S_i(
	.param .u64 .ptr .align 1 _Z20matrixMultiplySharedPfS_S_i_param_0,
	.param .u64 .ptr .align 1 _Z20matrixMultiplySharedPfS_S_i_param_1,
	.param .u64 .ptr .align 1 _Z20matrixMultiplySharedPfS_S_i_param_2,
	.param .u32 _Z20matrixMultiplySharedPfS_S_i_param_3
)
{
	.reg .pred 	%p<8>;
	.reg .b32 	%r<100>;
	.reg .b32 	%f<368>;
	.reg .b64 	%rd<40>;
	// demoted variable
	.shared .align 4 .b8 _ZZ20matrixMultiplySharedPfS_S_iE8shared_A[1024];
	// demoted variable
	.shared .align 4 .b8 _ZZ20matrixMultiplySharedPfS_S_iE8shared_B[1024];
	ld.param.u32 	%r30, [_Z20matrixMultiplySharedPfS_S_i_param_3];
	mov.u32 	%r1, %tid.x;
	mov.u32 	%r2, %tid.y;
	mov.u32 	%r31, %ctaid.y;
	mov.u32 	%r32, %ntid.y;
	mad.lo.s32 	%r3, %r31, %r32, %r2;
	mov.u32 	%r33, %ctaid.x;
	mov.u32 	%r34, %ntid.x;
	mad.lo.s32 	%r4, %r33, %r34, %r1;
	shr.s32 	%r35, %r30, 31;
	shr.u32 	%r36, %r35, 28;
	add.s32 	%r37, %r30, %r36;
	shr.s32 	%r5, %r37, 4;
	setp.lt.s32 	%p1, %r30, 16;
	mov.f32 	%f367, 0f00000000;
	@%p1 bra 	$L__BB0_9;
	mad.lo.s32 	%r96, %r30, %r3, %r1;
	shl.b32 	%r39, %r2, 6;
	mov.u32 	%r40, _ZZ20matrixMultiplySharedPfS_S_iE8shared_A;
	add.s32 	%r7, %r40, %r39;
	add.s32 	%r41, %r5, -1;
	setp.lt.u32 	%p2, %r41, 3;
	mov.f32 	%f367, 0f00000000;
	mov.b32 	%r99, 0;
	@%p2 bra 	$L__BB0_4;
	and.b32  	%r99, %r5, 134217724;
	neg.s32 	%r97, %r99;
	add.s32 	%r43, %r2, 48;
	mad.lo.s32 	%r95, %r30, %r43, %r4;
	add.s32 	%r44, %r2, 32;
	mad.lo.s32 	%r94, %r30, %r44, %r4;
	add.s32 	%r45, %r2, 16;
	mad.lo.s32 	%r93, %r30, %r45, %r4;
	mad.lo.s32 	%r92, %r2, %r30, %r4;
	mov.f32 	%f367, 0f00000000;
$L__BB0_3:
	.pragma "nounroll";
	ld.param.u64 	%rd36, [_Z20matrixMultiplySharedPfS_S_i_param_1];
	ld.param.u64 	%rd33, [_Z20matrixMultiplySharedPfS_S_i_param_0];
	cvta.to.global.u64 	%rd4, %rd33;
	mul.wide.s32 	%rd5, %r96, 4;
	add.s64 	%rd6, %rd4, %rd5;
	ld.global.f32 	%f14, [%rd6];
	shl.b32 	%r47, %r1, 2;
	add.s32 	%r48, %r7, %r47;
	st.shared.f32 	[%r48], %f14;
	cvta.to.global.u64 	%rd7, %rd36;
	mul.wide.s32 	%rd8, %r92, 4;
	add.s64 	%rd9, %rd7, %rd8;
	ld.global.f32 	%f15, [%rd9];
	mov.u32 	%r50, _ZZ20matrixMultiplySharedPfS_S_iE8shared_B;
	add.s32 	%r51, %r50, %r47;
	add.s32 	%r52, %r51, %r39;
	st.shared.f32 	[%r52], %f15;
	bar.sync 	0;
	ld.shared.f32 	%f16, [%r7];
	ld.shared.f32 	%f17, [%r51];
	fma.rn.f32 	%f18, %f16, %f17, %f367;
	ld.shared.f32 	%f19, [%r7+4];
	ld.shared.f32 	%f20, [%r51+64];
	fma.rn.f32 	%f21, %f19, %f20, %f18;
	ld.shared.f32 	%f22, [%r7+8];
	ld.shared.f32 	%f23, [%r51+128];
	fma.rn.f32 	%f24, %f22, %f23, %f21;
	ld.shared.f32 	%f25, [%r7+12];
	ld.shared.f32 	%f26, [%r51+192];
	fma.rn.f32 	%f27, %f25, %f26, %f24;
	ld.shared.f32 	%f28, [%r7+16];
	ld.shared.f32 	%f29, [%r51+256];
	fma.rn.f32 	%f30, %f28, %f29, %f27;
	ld.shared.f32 	%f31, [%r7+20];
	ld.shared.f32 	%f32, [%r51+320];
	fma.rn.f32 	%f33, %f31, %f32, %f30;
	ld.shared.f32 	%f34, [%r7+24];
	ld.shared.f32 	%f35, [%r51+384];
	fma.rn.f32 	%f36, %f34, %f35, %f33;
	ld.shared.f32 	%f37, [%r7+28];
	ld.shared.f32 	%f38, [%r51+448];
	fma.rn.f32 	%f39, %f37, %f38, %f36;
	ld.shared.f32 	%f40, [%r7+32];
	ld.shared.f32 	%f41, [%r51+512];
	fma.rn.f32 	%f42, %f40, %f41, %f39;
	ld.shared.f32 	%f43, [%r7+36];
	ld.shared.f32 	%f44, [%r51+576];
	fma.rn.f32 	%f45, %f43, %f44, %f42;
	ld.shared.f32 	%f46, [%r7+40];
	ld.shared.f32 	%f47, [%r51+640];
	fma.rn.f32 	%f48, %f46, %f47, %f45;
	ld.shared.f32 	%f49, [%r7+44];
	ld.shared.f32 	%f50, [%r51+704];
	fma.rn.f32 	%f51, %f49, %f50, %f48;
	ld.shared.f32 	%f52, [%r7+48];
	ld.shared.f32 	%f53, [%r51+768];
	fma.rn.f32 	%f54, %f52, %f53, %f51;
	ld.shared.f32 	%f55, [%r7+52];
	ld.shared.f32 	%f56, [%r51+832];
	fma.rn.f32 	%f57, %f55, %f56, %f54;
	ld.shared.f32 	%f58, [%r7+56];
	ld.shared.f32 	%f59, [%r51+896];
	fma.rn.f32 	%f60, %f58, %f59, %f57;
	ld.shared.f32 	%f61, [%r7+60];
	ld.shared.f32 	%f62, [%r51+960];
	fma.rn.f32 	%f63, %f61, %f62, %f60;
	bar.sync 	0;
	ld.global.f32 	%f64, [%rd6+64];
	st.shared.f32 	[%r48], %f64;
	mul.wide.s32 	%rd10, %r93, 4;
	add.s64 	%rd11, %rd7, %rd10;
	ld.global.f32 	%f65, [%rd11];
	st.shared.f32 	[%r52], %f65;
	bar.sync 	0;
	ld.shared.f32 	%f66, [%r7];
	ld.shared.f32 	%f67, [%r51];
	fma.rn.f32 	%f68, %f66, %f67, %f63;
	ld.shared.f32 	%f69, [%r7+4];
	ld.shared.f32 	%f70, [%r51+64];
	fma.rn.f32 	%f71, %f69, %f70, %f68;
	ld.shared.f32 	%f72, [%r7+8];
	ld.shared.f32 	%f73, [%r51+128];
	fma.rn.f32 	%f74, %f72, %f73, %f71;
	ld.shared.f32 	%f75, [%r7+12];
	ld.shared.f32 	%f76, [%r51+192];
	fma.rn.f32 	%f77, %f75, %f76, %f74;
	ld.shared.f32 	%f78, [%r7+16];
	ld.shared.f32 	%f79, [%r51+256];
	fma.rn.f32 	%f80, %f78, %f79, %f77;
	ld.shared.f32 	%f81, [%r7+20];
	ld.shared.f32 	%f82, [%r51+320];
	fma.rn.f32 	%f83, %f81, %f82, %f80;
	ld.shared.f32 	%f84, [%r7+24];
	ld.shared.f32 	%f85, [%r51+384];
	fma.rn.f32 	%f86, %f84, %f85, %f83;
	ld.shared.f32 	%f87, [%r7+28];
	ld.shared.f32 	%f88, [%r51+448];
	fma.rn.f32 	%f89, %f87, %f88, %f86;
	ld.shared.f32 	%f90, [%r7+32];
	ld.shared.f32 	%f91, [%r51+512];
	fma.rn.f32 	%f92, %f90, %f91, %f89;
	ld.shared.f32 	%f93, [%r7+36];
	ld.shared.f32 	%f94, [%r51+576];
	fma.rn.f32 	%f95, %f93, %f94, %f92;
	ld.shared.f32 	%f96, [%r7+40];
	ld.shared.f32 	%f97, [%r51+640];
	fma.rn.f32 	%f98, %f96, %f97, %f95;
	ld.shared.f32 	%f99, [%r7+44];
	ld.shared.f32 	%f100, [%r51+704];
	fma.rn.f32 	%f101, %f99, %f100, %f98;
	ld.shared.f32 	%f102, [%r7+48];
	ld.shared.f32 	%f103, [%r51+768];
	fma.rn.f32 	%f104, %f102, %f103, %f101;
	ld.shared.f32 	%f105, [%r7+52];
	ld.shared.f32 	%f106, [%r51+832];
	fma.rn.f32 	%f107, %f105, %f106, %f104;
	ld.shared.f32 	%f108, [%r7+56];
	ld.shared.f32 	%f109, [%r51+896];
	fma.rn.f32 	%f110, %f108, %f109, %f107;
	ld.shared.f32 	%f111, [%r7+60];
	ld.shared.f32 	%f112, [%r51+960];
	fma.rn.f32 	%f113, %f111, %f112, %f110;
	bar.sync 	0;
	ld.global.f32 	%f114, [%rd6+128];
	st.shared.f32 	[%r48], %f114;
	mul.wide.s32 	%rd12, %r94, 4;
	add.s64 	%rd13, %rd7, %rd12;
	ld.global.f32 	%f115, [%rd13];
	st.shared.f32 	[%r52], %f115;
	bar.sync 	0;
	ld.shared.f32 	%f116, [%r7];
	ld.shared.f32 	%f117, [%r51];
	fma.rn.f32 	%f118, %f116, %f117, %f113;
	ld.shared.f32 	%f119, [%r7+4];
	ld.shared.f32 	%f120, [%r51+64];
	fma.rn.f32 	%f121, %f119, %f120, %f118;
	ld.shared.f32 	%f122, [%r7+8];
	ld.shared.f32 	%f123, [%r51+128];
	fma.rn.f32 	%f124, %f122, %f123, %f121;
	ld.shared.f32 	%f125, [%r7+12];
	ld.shared.f32 	%f126, [%r51+192];
	fma.rn.f32 	%f127, %f125, %f126, %f124;
	ld.shared.f32 	%f128, [%r7+16];
	ld.shared.f32 	%f129, [%r51+256];
	fma.rn.f32 	%f130, %f128, %f129, %f127;
	ld.shared.f32 	%f131, [%r7+20];
	ld.shared.f32 	%f132, [%r51+320];
	fma.rn.f32 	%f133, %f131, %f132, %f130;
	ld.shared.f32 	%f134, [%r7+24];
	ld.shared.f32 	%f135, [%r51+384];
	fma.rn.f32 	%f136, %f134, %f135, %f133;
	ld.shared.f32 	%f137, [%r7+28];
	ld.shared.f32 	%f138, [%r51+448];
	fma.rn.f32 	%f139, %f137, %f138, %f136;
	ld.shared.f32 	%f140, [%r7+32];
	ld.shared.f32 	%f141, [%r51+512];
	fma.rn.f32 	%f142, %f140, %f141, %f139;
	ld.shared.f32 	%f143, [%r7+36];
	ld.shared.f32 	%f144, [%r51+576];
	fma.rn.f32 	%f145, %f143, %f144, %f142;
	ld.shared.f32 	%f146, [%r7+40];
	ld.shared.f32 	%f147, [%r51+640];
	fma.rn.f32 	%f148, %f146, %f147, %f145;
	ld.shared.f32 	%f149, [%r7+44];
	ld.shared.f32 	%f150, [%r51+704];
	fma.rn.f32 	%f151, %f149, %f150, %f148;
	ld.shared.f32 	%f152, [%r7+48];
	ld.shared.f32 	%f153, [%r51+768];
	fma.rn.f32 	%f154, %f152, %f153, %f151;
	ld.shared.f32 	%f155, [%r7+52];
	ld.shared.f32 	%f156, [%r51+832];
	fma.rn.f32 	%f157, %f155, %f156, %f154;
	ld.shared.f32 	%f158, [%r7+56];
	ld.shared.f32 	%f159, [%r51+896];
	fma.rn.f32 	%f160, %f158, %f159, %f157;
	ld.shared.f32 	%f161, [%r7+60];
	ld.shared.f32 	%f162, [%r51+960];
	fma.rn.f32 	%f163, %f161, %f162, %f160;
	bar.sync 	0;
	ld.global.f32 	%f164, [%rd6+192];
	st.shared.f32 	[%r48], %f164;
	mul.wide.s32 	%rd14, %r95, 4;
	add.s64 	%rd15, %rd7, %rd14;
	ld.global.f32 	%f165, [%rd15];
	st.shared.f32 	[%r52], %f165;
	bar.sync 	0;
	ld.shared.f32 	%f166, [%r7];
	ld.shared.f32 	%f167, [%r51];
	fma.rn.f32 	%f168, %f166, %f167, %f163;
	ld.shared.f32 	%f169, [%r7+4];
	ld.shared.f32 	%f170, [%r51+64];
	fma.rn.f32 	%f171, %f169, %f170, %f168;
	ld.shared.f32 	%f172, [%r7+8];
	ld.shared.f32 	%f173, [%r51+128];
	fma.rn.f32 	%f174, %f172, %f173, %f171;
	ld.shared.f32 	%f175, [%r7+12];
	ld.shared.f32 	%f176, [%r51+192];
	fma.rn.f32 	%f177, %f175, %f176, %f174;
	ld.shared.f32 	%f178, [%r7+16];
	ld.shared.f32 	%f179, [%r51+256];
	fma.rn.f32 	%f180, %f178, %f179, %f177;
	ld.shared.f32 	%f181, [%r7+20];
	ld.shared.f32 	%f182, [%r51+320];
	fma.rn.f32 	%f183, %f181, %f182, %f180;
	ld.shared.f32 	%f184, [%r7+24];
	ld.shared.f32 	%f185, [%r51+384];
	fma.rn.f32 	%f186, %f184, %f185, %f183;
	ld.shared.f32 	%f187, [%r7+28];
	ld.shared.f32 	%f188, [%r51+448];
	fma.rn.f32 	%f189, %f187, %f188, %f186;
	ld.shared.f32 	%f190, [%r7+32];
	ld.shared.f32 	%f191, [%r51+512];
	fma.rn.f32 	%f192, %f190, %f191, %f189;
	ld.shared.f32 	%f193, [%r7+36];
	ld.shared.f32 	%f194, [%r51+576];
	fma.rn.f32 	%f195, %f193, %f194, %f192;
	ld.shared.f32 	%f196, [%r7+40];
	ld.shared.f32 	%f197, [%r51+640];
	fma.rn.f32 	%f198, %f196, %f197, %f195;
	ld.shared.f32 	%f199, [%r7+44];
	ld.shared.f32 	%f200, [%r51+704];
	fma.rn.f32 	%f201, %f199, %f200, %f198;
	ld.shared.f32 	%f202, [%r7+48];
	ld.shared.f32 	%f203, [%r51+768];
	fma.rn.f32 	%f204, %f202, %f203, %f201;
	ld.shared.f32 	%f205, [%r7+52];
	ld.shared.f32 	%f206, [%r51+832];
	fma.rn.f32 	%f207, %f205, %f206, %f204;
	ld.shared.f32 	%f208, [%r7+56];
	ld.shared.f32 	%f209, [%r51+896];
	fma.rn.f32 	%f210, %f208, %f209, %f207;
	ld.shared.f32 	%f211, [%r7+60];
	ld.shared.f32 	%f212, [%r51+960];
	fma.rn.f32 	%f367, %f211, %f212, %f210;
	bar.sync 	0;
	add.s32 	%r97, %r97, 4;
	add.s32 	%r96, %r96, 64;
	shl.b32 	%r53, %r30, 6;
	add.s32 	%r95, %r95, %r53;
	add.s32 	%r94, %r94, %r53;
	add.s32 	%r93, %r93, %r53;
	add.s32 	%r92, %r92, %r53;
	setp.ne.s32 	%p3, %r97, 0;
	@%p3 bra 	$L__BB0_3;
$L__BB0_4:
	and.b32  	%r27, %r5, 3;
	setp.eq.s32 	%p4, %r27, 0;
	@%p4 bra 	$L__BB0_9;
	setp.eq.s32 	%p5, %r27, 1;
	@%p5 bra 	$L__BB0_7;
	ld.param.u64 	%rd37, [_Z20matrixMultiplySharedPfS_S_i_param_1];
	ld.param.u64 	%rd34, [_Z20matrixMultiplySharedPfS_S_i_param_0];
	shl.b32 	%r54, %r99, 4;
	mad.lo.s32 	%r59, %r30, %r3, %r1;
	add.s32 	%r60, %r59, %r54;
	cvta.to.global.u64 	%rd16, %rd34;
	mul.wide.s32 	%rd17, %r60, 4;
	add.s64 	%rd18, %rd16, %rd17;
	ld.global.f32 	%f214, [%rd18];
	shl.b32 	%r61, %r1, 2;
	add.s32 	%r62, %r7, %r61;
	st.shared.f32 	[%r62], %f214;
	add.s32 	%r63, %r54, %r2;
	mad.lo.s32 	%r64, %r63, %r30, %r4;
	cvta.to.global.u64 	%rd19, %rd37;
	mul.wide.s32 	%rd20, %r64, 4;
	add.s64 	%rd21, %rd19, %rd20;
	ld.global.f32 	%f215, [%rd21];
	mov.u32 	%r66, _ZZ20matrixMultiplySharedPfS_S_iE8shared_B;
	add.s32 	%r67, %r66, %r61;
	add.s32 	%r68, %r67, %r39;
	st.shared.f32 	[%r68], %f215;
	bar.sync 	0;
	ld.shared.f32 	%f216, [%r7];
	ld.shared.f32 	%f217, [%r67];
	fma.rn.f32 	%f218, %f216, %f217, %f367;
	ld.shared.f32 	%f219, [%r7+4];
	ld.shared.f32 	%f220, [%r67+64];
	fma.rn.f32 	%f221, %f219, %f220, %f218;
	ld.shared.f32 	%f222, [%r7+8];
	ld.shared.f32 	%f223, [%r67+128];
	fma.rn.f32 	%f224, %f222, %f223, %f221;
	ld.shared.f32 	%f225, [%r7+12];
	ld.shared.f32 	%f226, [%r67+192];
	fma.rn.f32 	%f227, %f225, %f226, %f224;
	ld.shared.f32 	%f228, [%r7+16];
	ld.shared.f32 	%f229, [%r67+256];
	fma.rn.f32 	%f230, %f228, %f229, %f227;
	ld.shared.f32 	%f231, [%r7+20];
	ld.shared.f32 	%f232, [%r67+320];
	fma.rn.f32 	%f233, %f231, %f232, %f230;
	ld.shared.f32 	%f234, [%r7+24];
	ld.shared.f32 	%f235, [%r67+384];
	fma.rn.f32 	%f236, %f234, %f235, %f233;
	ld.shared.f32 	%f237, [%r7+28];
	ld.shared.f32 	%f238, [%r67+448];
	fma.rn.f32 	%f239, %f237, %f238, %f236;
	ld.shared.f32 	%f240, [%r7+32];
	ld.shared.f32 	%f241, [%r67+512];
	fma.rn.f32 	%f242, %f240, %f241, %f239;
	ld.shared.f32 	%f243, [%r7+36];
	ld.shared.f32 	%f244, [%r67+576];
	fma.rn.f32 	%f245, %f243, %f244, %f242;
	ld.shared.f32 	%f246, [%r7+40];
	ld.shared.f32 	%f247, [%r67+640];
	fma.rn.f32 	%f248, %f246, %f247, %f245;
	ld.shared.f32 	%f249, [%r7+44];
	ld.shared.f32 	%f250, [%r67+704];
	fma.rn.f32 	%f251, %f249, %f250, %f248;
	ld.shared.f32 	%f252, [%r7+48];
	ld.shared.f32 	%f253, [%r67+768];
	fma.rn.f32 	%f254, %f252, %f253, %f251;
	ld.shared.f32 	%f255, [%r7+52];
	ld.shared.f32 	%f256, [%r67+832];
	fma.rn.f32 	%f257, %f255, %f256, %f254;
	ld.shared.f32 	%f258, [%r7+56];
	ld.shared.f32 	%f259, [%r67+896];
	fma.rn.f32 	%f260, %f258, %f259, %f257;
	ld.shared.f32 	%f261, [%r7+60];
	ld.shared.f32 	%f262, [%r67+960];
	fma.rn.f32 	%f263, %f261, %f262, %f260;
	bar.sync 	0;
	ld.global.f32 	%f264, [%rd18+64];
	st.shared.f32 	[%r62], %f264;
	add.s32 	%r69, %r63, 16;
	mad.lo.s32 	%r70, %r69, %r30, %r4;
	mul.wide.s32 	%rd22, %r70, 4;
	add.s64 	%rd23, %rd19, %rd22;
	ld.global.f32 	%f265, [%rd23];
	st.shared.f32 	[%r68], %f265;
	bar.sync 	0;
	ld.shared.f32 	%f266, [%r7];
	ld.shared.f32 	%f267, [%r67];
	fma.rn.f32 	%f268, %f266, %f267, %f263;
	ld.shared.f32 	%f269, [%r7+4];
	ld.shared.f32 	%f270, [%r67+64];
	fma.rn.f32 	%f271, %f269, %f270, %f268;
	ld.shared.f32 	%f272, [%r7+8];
	ld.shared.f32 	%f273, [%r67+128];
	fma.rn.f32 	%f274, %f272, %f273, %f271;
	ld.shared.f32 	%f275, [%r7+12];
	ld.shared.f32 	%f276, [%r67+192];
	fma.rn.f32 	%f277, %f275, %f276, %f274;
	ld.shared.f32 	%f278, [%r7+16];
	ld.shared.f32 	%f279, [%r67+256];
	fma.rn.f32 	%f280, %f278, %f279, %f277;
	ld.shared.f32 	%f281, [%r7+20];
	ld.shared.f32 	%f282, [%r67+320];
	fma.rn.f32 	%f283, %f281, %f282, %f280;
	ld.shared.f32 	%f284, [%r7+24];
	ld.shared.f32 	%f285, [%r67+384];
	fma.rn.f32 	%f286, %f284, %f285, %f283;
	ld.shared.f32 	%f287, [%r7+28];
	ld.shared.f32 	%f288, [%r67+448];
	fma.rn.f32 	%f289, %f287, %f288, %f286;
	ld.shared.f32 	%f290, [%r7+32];
	ld.shared.f32 	%f291, [%r67+512];
	fma.rn.f32 	%f292, %f290, %f291, %f289;
	ld.shared.f32 	%f293, [%r7+36];
	ld.shared.f32 	%f294, [%r67+576];
	fma.rn.f32 	%f295, %f293, %f294, %f292;
	ld.shared.f32 	%f296, [%r7+40];
	ld.shared.f32 	%f297, [%r67+640];
	fma.rn.f32 	%f298, %f296, %f297, %f295;
	ld.shared.f32 	%f299, [%r7+44];
	ld.shared.f32 	%f300, [%r67+704];
	fma.rn.f32 	%f301, %f299, %f300, %f298;
	ld.shared.f32 	%f302, [%r7+48];
	ld.shared.f32 	%f303, [%r67+768];
	fma.rn.f32 	%f304, %f302, %f303, %f301;
	ld.shared.f32 	%f305, [%r7+52];
	ld.shared.f32 	%f306, [%r67+832];
	fma.rn.f32 	%f307, %f305, %f306, %f304;
	ld.shared.f32 	%f308, [%r7+56];
	ld.shared.f32 	%f309, [%r67+896];
	fma.rn.f32 	%f310, %f308, %f309, %f307;
	ld.shared.f32 	%f311, [%r7+60];
	ld.shared.f32 	%f312, [%r67+960];
	fma.rn.f32 	%f367, %f311, %f312, %f310;
	bar.sync 	0;
	add.s32 	%r99, %r99, 2;
$L__BB0_7:
	and.b32  	%r71, %r5, 1;
	setp.eq.b32 	%p6, %r71, 1;
	not.pred 	%p7, %p6;
	@%p7 bra 	$L__BB0_9;
	ld.param.u64 	%rd38, [_Z20matrixMultiplySharedPfS_S_i_param_1];
	ld.param.u64 	%rd35, [_Z20matrixMultiplySharedPfS_S_i_param_0];
	shl.b32 	%r72, %r99, 4;
	mad.lo.s32 	%r77, %r30, %r3, %r1;
	add.s32 	%r78, %r77, %r72;
	cvta.to.global.u64 	%rd24, %rd35;
	mul.wide.s32 	%rd25, %r78, 4;
	add.s64 	%rd26, %rd24, %rd25;
	ld.global.f32 	%f313, [%rd26];
	shl.b32 	%r79, %r1, 2;
	add.s32 	%r80, %r7, %r79;
	st.shared.f32 	[%r80], %f313;
	add.s32 	%r81, %r72, %r2;
	mad.lo.s32 	%r82, %r81, %r30, %r4;
	cvta.to.global.u64 	%rd27, %rd38;
	mul.wide.s32 	%rd28, %r82, 4;
	add.s64 	%rd29, %rd27, %rd28;
	ld.global.f32 	%f314, [%rd29];
	mov.u32 	%r84, _ZZ20matrixMultiplySharedPfS_S_iE8shared_B;
	add.s32 	%r85, %r84, %r79;
	add.s32 	%r86, %r85, %r39;
	st.shared.f32 	[%r86], %f314;
	bar.sync 	0;
	ld.shared.f32 	%f315, [%r7];
	ld.shared.f32 	%f316, [%r85];
	fma.rn.f32 	%f317, %f315, %f316, %f367;
	ld.shared.f32 	%f318, [%r7+4];
	ld.shared.f32 	%f319, [%r85+64];
	fma.rn.f32 	%f320, %f318, %f319, %f317;
	ld.shared.f32 	%f321, [%r7+8];
	ld.shared.f32 	%f322, [%r85+128];
	fma.rn.f32 	%f323, %f321, %f322, %f320;
	ld.shared.f32 	%f324, [%r7+12];
	ld.shared.f32 	%f325, [%r85+192];
	fma.rn.f32 	%f326, %f324, %f325, %f323;
	ld.shared.f32 	%f327, [%r7+16];
	ld.shared.f32 	%f328, [%r85+256];
	fma.rn.f32 	%f329, %f327, %f328, %f326;
	ld.shared.f32 	%f330, [%r7+20];
	ld.shared.f32 	%f331, [%r85+320];
	fma.rn.f32 	%f332, %f330, %f331, %f329;
	ld.shared.f32 	%f333, [%r7+24];
	ld.shared.f32 	%f334, [%r85+384];
	fma.rn.f32 	%f335, %f333, %f334, %f332;
	ld.shared.f32 	%f336, [%r7+28];
	ld.shared.f32 	%f337, [%r85+448];
	fma.rn.f32 	%f338, %f336, %f337, %f335;
	ld.shared.f32 	%f339, [%r7+32];
	ld.shared.f32 	%f340, [%r85+512];
	fma.rn.f32 	%f341, %f339, %f340, %f338;
	ld.shared.f32 	%f342, [%r7+36];
	ld.shared.f32 	%f343, [%r85+576];
	fma.rn.f32 	%f344, %f342, %f343, %f341;
	ld.shared.f32 	%f345, [%r7+40];
	ld.shared.f32 	%f346, [%r85+640];
	fma.rn.f32 	%f347, %f345, %f346, %f344;
	ld.shared.f32 	%f348, [%r7+44];
	ld.shared.f32 	%f349, [%r85+704];
	fma.rn.f32 	%f350, %f348, %f349, %f347;
	ld.shared.f32 	%f351, [%r7+48];
	ld.shared.f32 	%f352, [%r85+768];
	fma.rn.f32 	%f353, %f351, %f352, %f350;
	ld.shared.f32 	%f354, [%r7+52];
	ld.shared.f32 	%f355, [%r85+832];
	fma.rn.f32 	%f356, %f354, %f355, %f353;
	ld.shared.f32 	%f357, [%r7+56];
	ld.shared.f32 	%f358, [%r85+896];
	fma.rn.f32 	%f359, %f357, %f358, %f356;
	ld.shared.f32 	%f360, [%r7+60];
	ld.shared.f32 	%f361, [%r85+960];
	fma.rn.f32 	%f367, %f360, %f361, %f359;
	bar.sync 	0;
$L__BB0_9:
	ld.param.u64 	%rd39, [_Z20matrixMultiplySharedPfS_S_i_param_2];
	cvta.to.global.u64 	%rd30, %rd39;
	mad.lo.s32 	%r91, %r30, %r3, %r4;
	mul.wide.s32 	%rd31, %r91, 4;
	add.s64 	%rd32, %rd30, %rd31;
	st.global.f32 	[%rd32], %f367;
	ret;

}


// ===== COMPILED SASS (sm_100) =====

	.target	sm_100

	.elftype	@"ET_EXEC"


//--------------------- .note.nv.tkinfo           --------------------------
	.section	.note.nv.tkinfo,"",@"SHT_NOTE"
	.sectionflags	@"SHF_NOTE_NV_TKINFO"
	.tkinfo
        /*0018*/ 	.word	0x00000002
        /*0030*/ 	.string	""
        /*0030*/ 	.string	"ptxas"
        /*0030*/ 	.string	"Cuda compilation tools, release 13.0, V13.0.88"
        /*0030*/ 	.string	"Build cuda_13.0.r13.0/compiler.36424714_0"
        /*0030*/ 	.string	"-arch sm_100 -m 64 "



//--------------------- .note.nv.cuinfo           --------------------------
	.section	.note.nv.cuinfo,"",@"SHT_NOTE"
	.sectionflags	@"SHF_NOTE_NV_CUINFO"
        /*0018*/ 	.short	0x0002
        /*001a*/ 	.short	0x0064
        /*001c*/ 	.short	0x0082
	.zero		2


//--------------------- .nv.info                  --------------------------
	.section	.nv.info,"",@"SHT_CUDA_INFO"
	.align	4


	//----- nvinfo : EIATTR_REGCOUNT
	.align		4
        /*0000*/ 	.byte	0x04, 0x2f
        /*0002*/ 	.short	(.L_1 - .L_0)
	.align		4
.L_0:
        /*0004*/ 	.word	index@(_Z20matrixMultiplySharedPfS_S_i)
        /*0008*/ 	.word	0x00000028


	//----- nvinfo : EIATTR_FRAME_SIZE
	.align		4
.L_1:
        /*000c*/ 	.byte	0x04, 0x11
        /*000e*/ 	.short	(.L_3 - .L_2)
	.align		4
.L_2:
        /*0010*/ 	.word	index@(_Z20matrixMultiplySharedPfS_S_i)
        /*0014*/ 	.word	0x00000000


	//----- nvinfo : EIATTR_MIN_STACK_SIZE
	.align		4
.L_3:
        /*0018*/ 	.byte	0x04, 0x12
        /*001a*/ 	.short	(.L_5 - .L_4)
	.align		4
.L_4:
        /*001c*/ 	.word	index@(_Z20matrixMultiplySharedPfS_S_i)
        /*0020*/ 	.word	0x00000000
.L_5:


//--------------------- .nv.compat                --------------------------
	.section	.nv.compat,"",@"SHT_CUDA_COMPAT_INFO"
	.align	4
        /*0000*/ 	.byte	0x02, 0x09, 0x00, 0x00, 0x02, 0x02, 0x01, 0x00, 0x02, 0x05, 0x05, 0x00, 0x03, 0x07, 0x01, 0x01
        /*0010*/ 	.byte	0x02, 0x03, 0x00, 0x00, 0x02, 0x06, 0x01, 0x00, 0x04, 0x0b, 0x08, 0x00, 0x09, 0x00, 0x00, 0x00
        /*0020*/ 	.byte	0x00, 0x00, 0x00, 0x00


//--------------------- .nv.info._Z20matrixMultiplySharedPfS_S_i --------------------------
	.section	.nv.info._Z20matrixMultiplySharedPfS_S_i,"",@"SHT_CUDA_INFO"
	.sectionflags	@""
	.align	4


	//----- nvinfo : EIATTR_CUDA_API_VERSION
	.align		4
        /*0000*/ 	.byte	0x04, 0x37
        /*0002*/ 	.short	(.L_7 - .L_6)
.L_6:
        /*0004*/ 	.word	0x00000082


	//----- nvinfo : EIATTR_KPARAM_INFO
	.align		4
.L_7:
        /*0008*/ 	.byte	0x04, 0x17
        /*000a*/ 	.short	(.L_9 - .L_8)
.L_8:
        /*000c*/ 	.word	0x00000000
        /*0010*/ 	.short	0x0003
        /*0012*/ 	.short	0x0018
        /*0014*/ 	.byte	0x00, 0xf0, 0x11, 0x00


	//----- nvinfo : EIATTR_KPARAM_INFO
	.align		4
.L_9:
        /*0018*/ 	.byte	0x04, 0x17
        /*001a*/ 	.short	(.L_11 - .L_10)
.L_10:
        /*001c*/ 	.word	0x00000000
        /*0020*/ 	.short	0x0002
        /*0022*/ 	.short	0x0010
        /*0024*/ 	.byte	0x00, 0xf5, 0x21, 0x00


	//----- nvinfo : EIATTR_KPARAM_INFO
	.align		4
.L_11:
        /*0028*/ 	.byte	0x04, 0x17
        /*002a*/ 	.short	(.L_13 - .L_12)
.L_12:
        /*002c*/ 	.word	0x00000000
        /*0030*/ 	.short	0x0001
        /*0032*/ 	.short	0x0008
        /*0034*/ 	.byte	0x00, 0xf5, 0x21, 0x00


	//----- nvinfo : EIATTR_KPARAM_INFO
	.align		4
.L_13:
        /*0038*/ 	.byte	0x04, 0x17
        /*003a*/ 	.short	(.L_15 - .L_14)
.L_14:
        /*003c*/ 	.word	0x00000000
        /*0040*/ 	.short	0x0000
        /*0042*/ 	.short	0x0000
        /*0044*/ 	.byte	0x00, 0xf5, 0x21, 0x00


	//----- nvinfo : EIATTR_SPARSE_MMA_MASK
	.align		4
.L_15:
        /*0048*/ 	.byte	0x03, 0x50
        /*004a*/ 	.short	0x0000


	//----- nvinfo : EIATTR_MAXREG_COUNT
	.align		4
        /*004c*/ 	.byte	0x03, 0x1b
        /*004e*/ 	.short	0x00ff


	//----- nvinfo : EIATTR_NUM_BARRIERS
	.align		4
        /*0050*/ 	.byte	0x02, 0x4c
        /*0052*/ 	.byte	0x01
	.zero		1


	//----- nvinfo : EIATTR_MERCURY_ISA_VERSION
	.align		4
        /*0054*/ 	.byte	0x03, 0x5f
        /*0056*/ 	.short	0x0101


	//----- nvinfo : EIATTR_VRC_CTA_INIT_COUNT
	.align		4
        /*0058*/ 	.byte	0x02, 0x4a
	.zero		1
	.zero		1


	//----- nvinfo : EIATTR_EXIT_INSTR_OFFSETS
	.align		4
        /*005c*/ 	.byte	0x04, 0x1c
        /*005e*/ 	.short	(.L_17 - .L_16)


	//   ....[0]....
.L_16:
        /*0060*/ 	.word	0x00001870


	//----- nvinfo : EIATTR_CBANK_PARAM_SIZE
	.align		4
.L_17:
        /*0064*/ 	.byte	0x03, 0x19
        /*0066*/ 	.short	0x001c


	//----- nvinfo : EIATTR_PARAM_CBANK
	.align		4
        /*0068*/ 	.byte	0x04, 0x0a
        /*006a*/ 	.short	(.L_19 - .L_18)
	.align		4
.L_18:
        /*006c*/ 	.word	index@(.nv.constant0._Z20matrixMultiplySharedPfS_S_i)
        /*0070*/ 	.short	0x0380
        /*0072*/ 	.short	0x001c


	//----- nvinfo : EIATTR_SW_WAR
	.align		4
.L_19:
        /*0074*/ 	.byte	0x04, 0x36
        /*0076*/ 	.short	(.L_21 - .L_20)
.L_20:
        /*0078*/ 	.word	0x00000008
.L_21:


//--------------------- .nv.callgraph             --------------------------
	.section	.nv.callgraph,"",@"SHT_CUDA_CALLGRAPH"
	.align	4
	.sectionentsize	8
	.align		4
        /*0000*/ 	.word	0x00000000
	.align		4
        /*0004*/ 	.word	0xffffffff
	.align		4
        /*0008*/ 	.word	0x00000000
	.align		4
        /*000c*/ 	.word	0xfffffffe
	.align		4
        /*0010*/ 	.word	0x00000000
	.align		4
        /*0014*/ 	.word	0xfffffffd
	.align		4
        /*0018*/ 	.word	0x00000000
	.align		4
        /*001c*/ 	.word	0xfffffffc


//--------------------- .text._Z20matrixMultiplySharedPfS_S_i --------------------------
	.section	.text._Z20matrixMultiplySharedPfS_S_i,"ax",@progbits
	.align	128
        .global         _Z20matrixMultiplySharedPfS_S_i
        .type           _Z20matrixMultiplySharedPfS_S_i,@function
        .size           _Z20matrixMultiplySharedPfS_S_i,(.L_x_5 - _Z20matrixMultiplySharedPfS_S_i)
        .other          _Z20matrixMultiplySharedPfS_S_i,@"STO_CUDA_ENTRY STV_DEFAULT"
_Z20matrixMultiplySharedPfS_S_i:
.text._Z20matrixMultiplySharedPfS_S_i:
[----:B------:R-:W-:Y:S08]  /*0000*/  LDC R1, c[0x0][0x37c] ;  /* 0x0000df00ff017b82 */ /* 0x000ff00000000800 */
[----:B------:R-:W0:Y:S01]  /*0010*/  LDC R4, c[0x0][0x398] ;  /* 0x0000e600ff047b82 */ /* 0x000e220000000800 */
[----:B------:R-:W1:Y:S01]  /*0020*/  S2R R3, SR_TID.Y ;  /* 0x0000000000037919 */ /* 0x000e620000002200 */
[----:B------:R-:W2:Y:S01]  /*0030*/  LDCU.64 UR8, c[0x0][0x358] ;  /* 0x00006b00ff0877ac */ /* 0x000ea20008000a00 */
[----:B------:R-:W-:Y:S01]  /*0040*/  HFMA2 R33, -RZ, RZ, 0, 0 ;  /* 0x00000000ff217431 */ /* 0x000fe200000001ff */
[----:B------:R-:W3:Y:S04]  /*0050*/  S2R R2, SR_TID.X ;  /* 0x0000000000027919 */ /* 0x000ee80000002100 */
[----:B------:R-:W1:Y:S08]  /*0060*/  LDC R0, c[0x0][0x364] ;  /* 0x0000d900ff007b82 */ /* 0x000e700000000800 */
[----:B------:R-:W1:Y:S08]  /*0070*/  S2UR UR4, SR_CTAID.Y ;  /* 0x00000000000479c3 */ /* 0x000e700000002600 */
[----:B------:R-:W3:Y:S01]  /*0080*/  S2UR UR5, SR_CTAID.X ;  /* 0x00000000000579c3 */ /* 0x000ee20000002500 */
[----:B0-----:R-:W-:-:S02]  /*0090*/  ISETP.GE.AND P0, PT, R4, 0x10, PT ;  /* 0x000000100400780c */ /* 0x001fc40003f06270 */
[----:B------:R-:W-:-:S04]  /*00a0*/  SHF.R.S32.HI R5, RZ, 0x1f, R4 ;  /* 0x0000001fff057819 */ /* 0x000fc80000011404 */
[----:B------:R-:W-:Y:S01]  /*00b0*/  LEA.HI R5, R5, R4, RZ, 0x4 ;  /* 0x0000000405057211 */ /* 0x000fe200078f20ff */
[----:B------:R-:W3:Y:S01]  /*00c0*/  LDC R21, c[0x0][0x360] ;  /* 0x0000d800ff157b82 */ /* 0x000ee20000000800 */
[----:B-1----:R-:W-:Y:S02]  /*00d0*/  IMAD R23, R0, UR4, R3 ;  /* 0x0000000400177c24 */ /* 0x002fe4000f8e0203 */
[----:B---3--:R-:W-:-:S03]  /*00e0*/  IMAD R21, R21, UR5, R2 ;  /* 0x0000000515157c24 */ /* 0x008fc6000f8e0202 */
[----:B--2---:R-:W-:Y:S05]  /*00f0*/  @!P0 BRA `(.L_x_0) ;  /* 0x0000001400cc8947 */ /* 0x004fea0003800000 */
[----:B------:R-:W0:Y:S01]  /*0100*/  S2UR UR6, SR_CgaCtaId ;  /* 0x00000000000679c3 */ /* 0x000e220000008800 */
[----:B------:R-:W-:Y:S01]  /*0110*/  SHF.R.S32.HI R28, RZ, 0x4, R5 ;  /* 0x00000004ff1c7819 */ /* 0x000fe20000011405 */
[----:B------:R-:W-:Y:S01]  /*0120*/  UMOV UR4, 0x400 ;  /* 0x0000040000047882 */ /* 0x000fe20000000000 */
[----:B------:R-:W-:Y:S01]  /*0130*/  IMAD R7, R23, R4, R2 ;  /* 0x0000000417077224 */ /* 0x000fe200078e0202 */
[----:B------:R-:W-:Y:S02]  /*0140*/  MOV R33, RZ ;  /* 0x000000ff00217202 */ /* 0x000fe40000000f00 */
[----:B------:R-:W-:-:S04]  /*0150*/  IADD3 R0, PT, PT, R28, -0x1, RZ ;  /* 0xffffffff1c007810 */ /* 0x000fc80007ffe0ff */
[----:B------:R-:W-:Y:S02]  /*0160*/  ISETP.GE.U32.AND P0, PT, R0, 0x3, PT ;  /* 0x000000030000780c */ /* 0x000fe40003f06070 */
[----:B------:R-:W-:Y:S01]  /*0170*/  MOV R0, RZ ;  /* 0x000000ff00007202 */ /* 0x000fe20000000f00 */
[----:B0-----:R-:W-:-:S06]  /*0180*/  ULEA UR5, UR6, UR4, 0x18 ;  /* 0x0000000406057291 */ /* 0x001fcc000f8ec0ff */
[----:B------:R-:W-:-:S04]  /*0190*/  LEA R5, R3, UR5, 0x6 ;  /* 0x0000000503057c11 */ /* 0x000fc8000f8e30ff */
[----:B------:R-:W-:Y:S05]  /*01a0*/  @!P0 BRA `(.L_x_1) ;  /* 0x0000000c001c8947 */ /* 0x000fea0003800000 */
[----:B------:R-:W-:Y:S01]  /*01b0*/  UIADD3 UR5, UPT, UPT, UR4, 0x400, URZ ;  /* 0x0000040004057890 */ /* 0x000fe2000fffe0ff */
[C---:B------:R-:W-:Y:S01]  /*01c0*/  IADD3 R31, PT, PT, R3.reuse, 0x30, RZ ;  /* 0x00000030031f7810 */ /* 0x040fe20007ffe0ff */
[----:B------:R-:W-:Y:S01]  /*01d0*/  HFMA2 R33, -RZ, RZ, 0, 0 ;  /* 0x00000000ff217431 */ /* 0x000fe200000001ff */
[C---:B------:R-:W-:Y:S01]  /*01e0*/  IADD3 R29, PT, PT, R3.reuse, 0x20, RZ ;  /* 0x00000020031d7810 */ /* 0x040fe20007ffe0ff */
[----:B------:R-:W-:Y:S01]  /*01f0*/  ULEA UR5, UR6, UR5, 0x18 ;  /* 0x0000000506057291 */ /* 0x000fe2000f8ec0ff */
[C---:B------:R-:W-:Y:S01]  /*0200*/  IADD3 R27, PT, PT, R3.reuse, 0x10, RZ ;  /* 0x00000010031b7810 */ /* 0x040fe20007ffe0ff */
[-CC-:B------:R-:W-:Y:S01]  /*0210*/  IMAD R25, R3, R4.reuse, R21.reuse ;  /* 0x0000000403197224 */ /* 0x180fe200078e0215 */
[----:B------:R-:W-:Y:S01]  /*0220*/  LOP3.LUT R0, R28, 0x7fffffc, RZ, 0xc0, !PT ;  /* 0x07fffffc1c007812 */ /* 0x000fe200078ec0ff */
[-CC-:B------:R-:W-:Y:S01]  /*0230*/  IMAD R31, R31, R4.reuse, R21.reuse ;  /* 0x000000041f1f7224 */ /* 0x180fe200078e0215 */
[----:B------:R-:W-:Y:S01]  /*0240*/  MOV R26, R7 ;  /* 0x00000007001a7202 */ /* 0x000fe20000000f00 */
[-CC-:B------:R-:W-:Y:S01]  /*0250*/  IMAD R29, R29, R4.reuse, R21.reuse ;  /* 0x000000041d1d7224 */ /* 0x180fe200078e0215 */
[C---:B------:R-:W-:Y:S01]  /*0260*/  LEA R20, R2.reuse, UR5, 0x2 ;  /* 0x0000000502147c11 */ /* 0x040fe2000f8e10ff */
[----:B------:R-:W-:Y:S01]  /*0270*/  IMAD R27, R27, R4, R21 ;  /* 0x000000041b1b7224 */ /* 0x000fe200078e0215 */
[----:B------:R-:W-:-:S02]  /*0280*/  LEA R22, R2, R5, 0x2 ;  /* 0x0000000502167211 */ /* 0x000fc400078e10ff */
[----:B------:R-:W-:Y:S02]  /*0290*/  IADD3 R24, PT, PT, -R0, RZ, RZ ;  /* 0x000000ff00187210 */ /* 0x000fe40007ffe1ff */
[----:B------:R-:W-:-:S07]  /*02a0*/  LEA R6, R3, R20, 0x6 ;  /* 0x0000001403067211 */ /* 0x000fce00078e30ff */
.L_x_2:
[----:B------:R-:W0:Y:S08]  /*02b0*/  LDC.64 R16, c[0x0][0x380] ;  /* 0x0000e000ff107b82 */ /* 0x000e300000000a00 */
[----:B------:R-:W1:Y:S01]  /*02c0*/  LDC.64 R18, c[0x0][0x388] ;  /* 0x0000e200ff127b82 */ /* 0x000e620000000a00 */
[----:B0-----:R-:W-:-:S05]  /*02d0*/  IMAD.WIDE R16, R26, 0x4, R16 ;  /* 0x000000041a107825 */ /* 0x001fca00078e0210 */
[----:B------:R-:W2:Y:S01]  /*02e0*/  LDG.E R11, desc[UR8][R16.64] ;  /* 0x00000008100b7981 */ /* 0x000ea2000c1e1900 */
[----:B-1----:R-:W-:-:S05]  /*02f0*/  IMAD.WIDE R8, R25, 0x4, R18 ;  /* 0x0000000419087825 */ /* 0x002fca00078e0212 */
[----:B------:R-:W3:Y:S04]  /*0300*/  LDG.E R37, desc[UR8][R8.64] ;  /* 0x0000000808257981 */ /* 0x000ee8000c1e1900 */
[----:B--2---:R-:W-:Y:S04]  /*0310*/  STS [R22], R11 ;  /* 0x0000000b16007388 */ /* 0x004fe80000000800 */
[----:B---3--:R-:W-:Y:S01]  /*0320*/  STS [R6], R37 ;  /* 0x0000002506007388 */ /* 0x008fe20000000800 */
[----:B------:R-:W-:Y:S06]  /*0330*/  BAR.SYNC.DEFER_BLOCKING 0x0 ;  /* 0x0000000000007b1d */ /* 0x000fec0000010000 */
[----:B------:R-:W-:Y:S04]  /*0340*/  LDS R10, [R20] ;  /* 0x00000000140a7984 */ /* 0x000fe80000000800 */
[----:B------:R-:W0:Y:S04]  /*0350*/  LDS.128 R12, [R5] ;  /* 0x00000000050c7984 */ /* 0x000e280000000c00 */
[----:B------:R-:W1:Y:S04]  /*0360*/  LDS R30, [R20+0x40] ;  /* 0x00004000141e7984 */ /* 0x000e680000000800 */
[----:B------:R-:W2:Y:S01]  /*0370*/  LDS R35, [R20+0x80] ;  /* 0x0000800014237984 */ /* 0x000ea20000000800 */
[----:B0-----:R-:W-:-:S03]  /*0380*/  FFMA R10, R12, R10, R33 ;  /* 0x0000000a0c0a7223 */ /* 0x001fc60000000021 */
[----:B------:R-:W0:Y:S01]  /*0390*/  LDS R12, [R20+0xc0] ;  /* 0x0000c000140c7984 */ /* 0x000e220000000800 */
[----:B-1----:R-:W-:-:S03]  /*03a0*/  FFMA R32, R30, R13, R10 ;  /* 0x0000000d1e207223 */ /* 0x002fc6000000000a */
[----:B------:R-:W-:Y:S04]  /*03b0*/  LDS R13, [R20+0x100] ;  /* 0x00010000140d7984 */ /* 0x000fe80000000800 */
[----:B------:R-:W1:Y:S04]  /*03c0*/  LDS.128 R8, [R5+0x10] ;  /* 0x0000100005087984 */ /* 0x000e680000000c00 */
[----:B------:R-:W3:Y:S04]  /*03d0*/  LDS R30, [R20+0x140] ;  /* 0x00014000141e7984 */ /* 0x000ee80000000800 */
[----:B------:R-:W4:Y:S01]  /*03e0*/  LDS R33, [R20+0x180] ;  /* 0x0001800014217984 */ /* 0x000f220000000800 */
[----:B--2---:R-:W-:-:S04]  /*03f0*/  FFMA R35, R35, R14, R32 ;  /* 0x0000000e23237223 */ /* 0x004fc80000000020 */
[----:B0-----:R-:W-:Y:S02]  /*0400*/  FFMA R15, R12, R15, R35 ;  /* 0x0000000f0c0f7223 */ /* 0x001fe40000000023 */
[----:B------:R-:W-:Y:S02]  /*0410*/  LDS R35, [R20+0x240] ;  /* 0x0002400014237984 */ /* 0x000fe40000000800 */
[----:B-1----:R-:W-:Y:S02]  /*0420*/  FFMA R13, R8, R13, R15 ;  /* 0x0000000d080d7223 */ /* 0x002fe4000000000f */
[----:B------:R-:W0:Y:S02]  /*0430*/  LDS R8, [R20+0x1c0] ;  /* 0x0001c00014087984 */ /* 0x000e240000000800 */
[----:B---3--:R-:W-:Y:S02]  /*0440*/  FFMA R30, R30, R9, R13 ;  /* 0x000000091e1e7223 */ /* 0x008fe4000000000d */
[----:B------:R-:W-:Y:S04]  /*0450*/  LDS R9, [R20+0x200] ;  /* 0x0002000014097984 */ /* 0x000fe80000000800 */
[----:B------:R-:W1:Y:S01]  /*0460*/  LDS.128 R12, [R5+0x20] ;  /* 0x00002000050c7984 */ /* 0x000e620000000c00 */
[----:B----4-:R-:W-:-:S03]  /*0470*/  FFMA R33, R33, R10, R30 ;  /* 0x0000000a21217223 */ /* 0x010fc6000000001e */
[----:B------:R-:W2:Y:S04]  /*0480*/  LDS R30, [R20+0x280] ;  /* 0x00028000141e7984 */ /* 0x000ea80000000800 */
[----:B------:R-:W3:Y:S01]  /*0490*/  LDS R10, [R20+0x2c0] ;  /* 0x0002c000140a7984 */ /* 0x000ee20000000800 */
[----:B0-----:R-:W-:-:S03]  /*04a0*/  FFMA R11, R8, R11, R33 ;  /* 0x0000000b080b7223 */ /* 0x001fc60000000021 */
[----:B------:R-:W-:Y:S01]  /*04b0*/  LDS R8, [R20+0x340] ;  /* 0x0003400014087984 */ /* 0x000fe20000000800 */
[----:B-1----:R-:W-:-:S03]  /*04c0*/  FFMA R12, R12, R9, R11 ;  /* 0x000000090c0c7223 */ /* 0x002fc6000000000b */
[----:B------:R-:W-:Y:S01]  /*04d0*/  LDS R9, [R20+0x300] ;  /* 0x0003000014097984 */ /* 0x000fe20000000800 */
[----:B------:R-:W-:-:S03]  /*04e0*/  FFMA R13, R35, R13, R12 ;  /* 0x0000000d230d7223 */ /* 0x000fc6000000000c */
[----:B------:R-:W-:Y:S01]  /*04f0*/  LDS R35, [R20+0x380] ;  /* 0x0003800014237984 */ /* 0x000fe20000000800 */
[----:B--2---:R-:W-:-:S03]  /*0500*/  FFMA R13, R30, R14, R13 ;  /* 0x0000000e1e0d7223 */ /* 0x004fc6000000000d */
[----:B------:R-:W-:Y:S01]  /*0510*/  LDS R30, [R20+0x3c0] ;  /* 0x0003c000141e7984 */ /* 0x000fe20000000800 */
[----:B---3--:R-:W-:-:S03]  /*0520*/  FFMA R11, R10, R15, R13 ;  /* 0x0000000f0a0b7223 */ /* 0x008fc6000000000d */
[----:B------:R-:W0:Y:S01]  /*0530*/  LDS.128 R12, [R5+0x30] ;  /* 0x00003000050c7984 */ /* 0x000e220000000c00 */
[----:B------:R-:W-:Y:S01]  /*0540*/  BAR.SYNC.DEFER_BLOCKING 0x0 ;  /* 0x0000000000007b1d */ /* 0x000fe20000010000 */
[----:B------:R-:W-:-:S05]  /*0550*/  IMAD.WIDE R32, R27, 0x4, R18 ;  /* 0x000000041b207825 */ /* 0x000fca00078e0212 */
[----:B------:R-:W2:Y:S04]  /*0560*/  LDG.E R36, desc[UR8][R16.64+0x40] ;  /* 0x0000400810247981 */ /* 0x000ea8000c1e1900 */
[----:B------:R-:W3:Y:S01]  /*0570*/  LDG.E R32, desc[UR8][R32.64] ;  /* 0x0000000820207981 */ /* 0x000ee2000c1e1900 */
[----:B0-----:R-:W-:-:S04]  /*0580*/  FFMA R12, R12, R9, R11 ;  /* 0x000000090c0c7223 */ /* 0x001fc8000000000b */
[----:B------:R-:W-:-:S04]  /*0590*/  FFMA R34, R8, R13, R12 ;  /* 0x0000000d08227223 */ /* 0x000fc8000000000c */
[----:B------:R-:W-:-:S04]  /*05a0*/  FFMA R35, R35, R14, R34 ;  /* 0x0000000e23237223 */ /* 0x000fc80000000022 */
[----:B------:R-:W-:Y:S01]  /*05b0*/  FFMA R15, R30, R15, R35 ;  /* 0x0000000f1e0f7223 */ /* 0x000fe20000000023 */
[----:B--2---:R-:W-:Y:S04]  /*05c0*/  STS [R22], R36 ;  /* 0x0000002416007388 */ /* 0x004fe80000000800 */
[----:B---3--:R-:W-:Y:S01]  /*05d0*/  STS [R6], R32 ;  /* 0x0000002006007388 */ /* 0x008fe20000000800 */
[----:B------:R-:W-:Y:S06]  /*05e0*/  BAR.SYNC.DEFER_BLOCKING 0x0 ;  /* 0x0000000000007b1d */ /* 0x000fec0000010000 */
[----:B------:R-:W-:Y:S04]  /*05f0*/  LDS R37, [R20] ;  /* 0x0000000014257984 */ /* 0x000fe80000000800 */
[----:B------:R-:W0:Y:S04]  /*0600*/  LDS.128 R8, [R5] ;  /* 0x0000000005087984 */ /* 0x000e280000000c00 */
[----:B------:R-:W1:Y:S04]  /*0610*/  LDS R12, [R20+0x40] ;  /* 0x00004000140c7984 */ /* 0x000e680000000800 */
[----:B------:R-:W2:Y:S04]  /*0620*/  LDS R33, [R20+0x80] ;  /* 0x0000800014217984 */ /* 0x000ea80000000800 */
[----:B------:R-:W-:Y:S04]  /*0630*/  LDS R30, [R20+0x140] ;  /* 0x00014000141e7984 */ /* 0x000fe80000000800 */
[----:B------:R-:W-:Y:S01]  /*0640*/  LDS R35, [R20+0x180] ;  /* 0x0001800014237984 */ /* 0x000fe20000000800 */
[----:B0-----:R-:W-:-:S03]  /*0650*/  FFMA R15, R8, R37, R15 ;  /* 0x00000025080f7223 */ /* 0x001fc6000000000f */
[----:B------:R-:W0:Y:S01]  /*0660*/  LDS R8, [R20+0xc0] ;  /* 0x0000c00014087984 */ /* 0x000e220000000800 */
[----:B-1----:R-:W-:-:S03]  /*0670*/  FFMA R32, R12, R9, R15 ;  /* 0x000000090c207223 */ /* 0x002fc6000000000f */
[----:B------:R-:W-:Y:S04]  /*0680*/  LDS R9, [R20+0x100] ;  /* 0x0001000014097984 */ /* 0x000fe80000000800 */
[----:B------:R-:W1:Y:S01]  /*0690*/  LDS.128 R12, [R5+0x10] ;  /* 0x00001000050c7984 */ /* 0x000e620000000c00 */
[----:B--2---:R-:W-:-:S04]  /*06a0*/  FFMA R33, R33, R10, R32 ;  /* 0x0000000a21217223 */ /* 0x004fc80000000020 */
[----:B0-----:R-:W-:Y:S02]  /*06b0*/  FFMA R11, R8, R11, R33 ;  /* 0x0000000b080b7223 */ /* 0x001fe40000000021 */
[----:B------:R-:W-:Y:S02]  /*06c0*/  LDS R33, [R20+0x240] ;  /* 0x0002400014217984 */ /* 0x000fe40000000800 */
[----:B-1----:R-:W-:Y:S02]  /*06d0*/  FFMA R9, R12, R9, R11 ;  /* 0x000000090c097223 */ /* 0x002fe4000000000b */
[----:B------:R-:W0:Y:S02]  /*06e0*/  LDS R12, [R20+0x1c0] ;  /* 0x0001c000140c7984 */ /* 0x000e240000000800 */
[----:B------:R-:W-:Y:S02]  /*06f0*/  FFMA R30, R30, R13, R9 ;  /* 0x0000000d1e1e7223 */ /* 0x000fe40000000009 */
[----:B------:R-:W-:Y:S04]  /*0700*/  LDS R13, [R20+0x200] ;  /* 0x00020000140d7984 */ /* 0x000fe80000000800 */
[----:B------:R-:W1:Y:S01]  /*0710*/  LDS.128 R8, [R5+0x20] ;  /* 0x0000200005087984 */ /* 0x000e620000000c00 */
[----:B------:R-:W-:-:S03]  /*0720*/  FFMA R35, R35, R14, R30 ;  /* 0x0000000e23237223 */ /* 0x000fc6000000001e */
[----:B------:R-:W2:Y:S04]  /*0730*/  LDS R30, [R20+0x280] ;  /* 0x00028000141e7984 */ /* 0x000ea80000000800 */
[----:B------:R-:W3:Y:S01]  /*0740*/  LDS R14, [R20+0x2c0] ;  /* 0x0002c000140e7984 */ /* 0x000ee20000000800 */
[----:B0-----:R-:W-:-:S03]  /*0750*/  FFMA R15, R12, R15, R35 ;  /* 0x0000000f0c0f7223 */ /* 0x001fc60000000023 */
[----:B------:R-:W-:Y:S01]  /*0760*/  LDS R35, [R20+0x380] ;  /* 0x0003800014237984 */ /* 0x000fe20000000800 */
[----:B-1----:R-:W-:-:S04]  /*0770*/  FFMA R8, R8, R13, R15 ;  /* 0x0000000d08087223 */ /* 0x002fc8000000000f */
[----:B------:R-:W-:Y:S02]  /*0780*/  FFMA R9, R33, R9, R8 ;  /* 0x0000000921097223 */ /* 0x000fe40000000008 */
[----:B------:R-:W-:Y:S02]  /*0790*/  LDS R8, [R20+0x340] ;  /* 0x0003400014087984 */ /* 0x000fe40000000800 */
[----:B--2---:R-:W-:Y:S02]  /*07a0*/  FFMA R13, R30, R10, R9 ;  /* 0x0000000a1e0d7223 */ /* 0x004fe40000000009 */
[----:B------:R-:W-:Y:S02]  /*07b0*/  LDS R9, [R20+0x300] ;  /* 0x0003000014097984 */ /* 0x000fe40000000800 */
[----:B---3--:R-:W-:Y:S02]  /*07c0*/  FFMA R11, R14, R11, R13 ;  /* 0x0000000b0e0b7223 */ /* 0x008fe4000000000d */
[----:B------:R-:W-:Y:S04]  /*07d0*/  LDS R30, [R20+0x3c0] ;  /* 0x0003c000141e7984 */ /* 0x000fe80000000800 */
        /* <DEDUP_REMOVED lines=9> */
[----:B------:R-:W-:Y:S01]  /*0870*/  IMAD.WIDE R18, R31, 0x4, R18 ;  /* 0x000000041f127825 */ /* 0x000fe200078e0212 */
[----:B--2---:R-:W-:Y:S04]  /*0880*/  STS [R22], R36 ;  /* 0x0000002416007388 */ /* 0x004fe80000000800 */
[----:B---3--:R-:W-:Y:S01]  /*0890*/  STS [R6], R32 ;  /* 0x0000002006007388 */ /* 0x008fe20000000800 */
[----:B------:R-:W-:Y:S06]  /*08a0*/  BAR.SYNC.DEFER_BLOCKING 0x0 ;  /* 0x0000000000007b1d */ /* 0x000fec0000010000 */
[----:B------:R-:W-:Y:S04]  /*08b0*/  LDS R37, [R20] ;  /* 0x0000000014257984 */ /* 0x000fe80000000800 */
[----:B------:R-:W0:Y:S04]  /*08c0*/  LDS.128 R8, [R5] ;  /* 0x0000000005087984 */ /* 0x000e280000000c00 */
[----:B------:R-:W1:Y:S04]  /*08d0*/  LDS R12, [R20+0x40] ;  /* 0x00004000140c7984 */ /* 0x000e680000000800 */
[----:B------:R-:W2:Y:S04]  /*08e0*/  LDS R33, [R20+0x80] ;  /* 0x0000800014217984 */ /* 0x000ea80000000800 */
[----:B------:R-:W3:Y:S04]  /*08f0*/  LDS R35, [R20+0xc0] ;  /* 0x0000c00014237984 */ /* 0x000ee80000000800 */
[----:B------:R-:W-:Y:S01]  /*0900*/  LDS R32, [R20+0x200] ;  /* 0x0002000014207984 */ /* 0x000fe20000000800 */
[----:B0-----:R-:W-:-:S03]  /*0910*/  FFMA R15, R8, R37, R15 ;  /* 0x00000025080f7223 */ /* 0x001fc6000000000f */
[----:B------:R-:W-:Y:S01]  /*0920*/  LDS R8, [R20+0x140] ;  /* 0x0001400014087984 */ /* 0x000fe20000000800 */
[----:B-1----:R-:W-:-:S03]  /*0930*/  FFMA R30, R12, R9, R15 ;  /* 0x000000090c1e7223 */ /* 0x002fc6000000000f */
[----:B------:R-:W-:Y:S04]  /*0940*/  LDS R9, [R20+0x100] ;  /* 0x0001000014097984 */ /* 0x000fe80000000800 */
[----:B------:R-:W0:Y:S01]  /*0950*/  LDS.128 R12, [R5+0x10] ;  /* 0x00001000050c7984 */ /* 0x000e220000000c00 */
[----:B--2---:R-:W-:-:S03]  /*0960*/  FFMA R10, R33, R10, R30 ;  /* 0x0000000a210a7223 */ /* 0x004fc6000000001e */
[----:B------:R-:W1:Y:S01]  /*0970*/  LDS R33, [R20+0x180] ;  /* 0x0001800014217984 */ /* 0x000e620000000800 */
[----:B---3--:R-:W-:-:S03]  /*0980*/  FFMA R11, R35, R11, R10 ;  /* 0x0000000b230b7223 */ /* 0x008fc6000000000a */
[----:B------:R-:W-:Y:S04]  /*0990*/  LDS R35, [R20+0x240] ;  /* 0x0002400014237984 */ /* 0x000fe80000000800 */
[----:B------:R-:W-:Y:S01]  /*09a0*/  LDS R37, [R20+0x300] ;  /* 0x0003000014257984 */ /* 0x000fe20000000800 */
[----:B0-----:R-:W-:-:S03]  /*09b0*/  FFMA R9, R12, R9, R11 ;  /* 0x000000090c097223 */ /* 0x001fc6000000000b */
[----:B------:R-:W0:Y:S01]  /*09c0*/  LDS R12, [R20+0x1c0] ;  /* 0x0001c000140c7984 */ /* 0x000e220000000800 */
[----:B------:R-:W-:-:S03]  /*09d0*/  FFMA R30, R8, R13, R9 ;  /* 0x0000000d081e7223 */ /* 0x000fc60000000009 */
[----:B------:R-:W2:Y:S04]  /*09e0*/  LDS.128 R8, [R5+0x20] ;  /* 0x0000200005087984 */ /* 0x000ea80000000c00 */
[----:B------:R-:W3:Y:S01]  /*09f0*/  LDS R13, [R20+0x280] ;  /* 0x00028000140d7984 */ /* 0x000ee20000000800 */
[----:B-1----:R-:W-:-:S03]  /*0a00*/  FFMA R33, R33, R14, R30 ;  /* 0x0000000e21217223 */ /* 0x002fc6000000001e */
[----:B------:R-:W-:Y:S01]  /*0a10*/  LDS R30, [R20+0x3c0] ;  /* 0x0003c000141e7984 */ /* 0x000fe20000000800 */
[----:B0-----:R-:W-:-:S04]  /*0a20*/  FFMA R15, R12, R15, R33 ;  /* 0x0000000f0c0f7223 */ /* 0x001fc80000000021 */
[----:B--2---:R-:W-:Y:S02]  /*0a30*/  FFMA R8, R8, R32, R15 ;  /* 0x0000002008087223 */ /* 0x004fe4000000000f */
[----:B------:R-:W-:Y:S02]  /*0a40*/  LDS R32, [R20+0x340] ;  /* 0x0003400014207984 */ /* 0x000fe40000000800 */
[----:B------:R-:W-:Y:S02]  /*0a50*/  FFMA R12, R35, R9, R8 ;  /* 0x00000009230c7223 */ /* 0x000fe40000000008 */
[----:B------:R-:W0:Y:S02]  /*0a60*/  LDS R8, [R20+0x2c0] ;  /* 0x0002c00014087984 */ /* 0x000e240000000800 */
[----:B---3--:R-:W-:Y:S02]  /*0a70*/  FFMA R9, R13, R10, R12 ;  /* 0x0000000a0d097223 */ /* 0x008fe4000000000c */
[----:B------:R-:W-:Y:S04]  /*0a80*/  LDS R35, [R20+0x380] ;  /* 0x0003800014237984 */ /* 0x000fe80000000800 */
[----:B------:R-:W1:Y:S01]  /*0a90*/  LDS.128 R12, [R5+0x30] ;  /* 0x00003000050c7984 */ /* 0x000e620000000c00 */
[----:B------:R-:W-:Y:S06]  /*0aa0*/  BAR.SYNC.DEFER_BLOCKING 0x0 ;  /* 0x0000000000007b1d */ /* 0x000fec0000010000 */
[----:B------:R0:W2:Y:S04]  /*0ab0*/  LDG.E R16, desc[UR8][R16.64+0xc0] ;  /* 0x0000c00810107981 */ /* 0x0000a8000c1e1900 */
[----:B------:R-:W3:Y:S01]  /*0ac0*/  LDG.E R19, desc[UR8][R18.64] ;  /* 0x0000000812137981 */ /* 0x000ee2000c1e1900 */
[----:B0-----:R-:W-:-:S04]  /*0ad0*/  FFMA R17, R8, R11, R9 ;  /* 0x0000000b08117223 */ /* 0x001fc80000000009 */
[----:B-1----:R-:W-:-:S04]  /*0ae0*/  FFMA R37, R12, R37, R17 ;  /* 0x000000250c257223 */ /* 0x002fc80000000011 */
[----:B------:R-:W-:-:S04]  /*0af0*/  FFMA R32, R32, R13, R37 ;  /* 0x0000000d20207223 */ /* 0x000fc80000000025 */
[----:B------:R-:W-:-:S04]  /*0b00*/  FFMA R35, R35, R14, R32 ;  /* 0x0000000e23237223 */ /* 0x000fc80000000020 */
[----:B------:R-:W-:Y:S01]  /*0b10*/  FFMA R17, R30, R15, R35 ;  /* 0x0000000f1e117223 */ /* 0x000fe20000000023 */
[----:B------:R-:W-:-:S04]  /*0b20*/  IADD3 R24, PT, PT, R24, 0x4, RZ ;  /* 0x0000000418187810 */ /* 0x000fc80007ffe0ff */
[----:B------:R-:W-:Y:S02]  /*0b30*/  ISETP.NE.AND P0, PT, R24, RZ, PT ;  /* 0x000000ff1800720c */ /* 0x000fe40003f05270 */
[----:B------:R-:W-:Y:S02]  /*0b40*/  IADD3 R26, PT, PT, R26, 0x40, RZ ;  /* 0x000000401a1a7810 */ /* 0x000fe40007ffe0ff */
[C---:B------:R-:W-:Y:S02]  /*0b50*/  LEA R31, R4.reuse, R31, 0x6 ;  /* 0x0000001f041f7211 */ /* 0x040fe400078e30ff */
[C---:B------:R-:W-:Y:S02]  /*0b60*/  LEA R29, R4.reuse, R29, 0x6 ;  /* 0x0000001d041d7211 */ /* 0x040fe400078e30ff */
[C---:B------:R-:W-:Y:S02]  /*0b70*/  LEA R27, R4.reuse, R27, 0x6 ;  /* 0x0000001b041b7211 */ /* 0x040fe400078e30ff */
[----:B------:R-:W-:Y:S01]  /*0b80*/  LEA R25, R4, R25, 0x6 ;  /* 0x0000001904197211 */ /* 0x000fe200078e30ff */
        /* <DEDUP_REMOVED lines=8> */
[----:B------:R-:W-:Y:S04]  /*0c10*/  LDS R35, [R20+0x100] ;  /* 0x0001000014237984 */ /* 0x000fe80000000800 */
[----:B------:R-:W4:Y:S04]  /*0c20*/  LDS.128 R12, [R5+0x10] ;  /* 0x00001000050c7984 */ /* 0x000f280000000c00 */
[----:B------:R-:W5:Y:S04]  /*0c30*/  LDS R30, [R20+0x140] ;  /* 0x00014000141e7984 */ /* 0x000f680000000800 */
[----:B------:R-:W5:Y:S01]  /*0c40*/  LDS R37, [R20+0x180] ;  /* 0x0001800014257984 */ /* 0x000f620000000800 */
[----:B0-----:R-:W-:-:S03]  /*0c50*/  FFMA R17, R8, R33, R17 ;  /* 0x0000002108117223 */ /* 0x001fc60000000011 */
[----:B------:R-:W0:Y:S01]  /*0c60*/  LDS R8, [R20+0x1c0] ;  /* 0x0001c00014087984 */ /* 0x000e220000000800 */
[----:B-1----:R-:W-:-:S03]  /*0c70*/  FFMA R9, R34, R9, R17 ;  /* 0x0000000922097223 */ /* 0x002fc60000000011 */
[----:B------:R-:W-:Y:S04]  /*0c80*/  LDS R33, [R20+0x200] ;  /* 0x0002000014217984 */ /* 0x000fe80000000800 */
[----:B------:R-:W1:Y:S01]  /*0c90*/  LDS.128 R16, [R5+0x20] ;  /* 0x0000200005107984 */ /* 0x000e620000000c00 */
[----:B--2---:R-:W-:-:S04]  /*0ca0*/  FFMA R9, R36, R10, R9 ;  /* 0x0000000a24097223 */ /* 0x004fc80000000009 */
[----:B---3--:R-:W-:-:S04]  /*0cb0*/  FFMA R9, R32, R11, R9 ;  /* 0x0000000b20097223 */ /* 0x008fc80000000009 */
[----:B----4-:R-:W-:Y:S02]  /*0cc0*/  FFMA R9, R12, R35, R9 ;  /* 0x000000230c097223 */ /* 0x010fe40000000009 */
[----:B------:R-:W2:Y:S02]  /*0cd0*/  LDS R12, [R20+0x240] ;  /* 0x00024000140c7984 */ /* 0x000ea40000000800 */
[----:B-----5:R-:W-:Y:S02]  /*0ce0*/  FFMA R30, R30, R13, R9 ;  /* 0x0000000d1e1e7223 */ /* 0x020fe40000000009 */
[----:B------:R-:W3:Y:S02]  /*0cf0*/  LDS R13, [R20+0x280] ;  /* 0x00028000140d7984 */ /* 0x000ee40000000800 */
[----:B------:R-:W-:Y:S02]  /*0d00*/  FFMA R37, R37, R14, R30 ;  /* 0x0000000e25257223 */ /* 0x000fe4000000001e */
[----:B------:R-:W4:Y:S04]  /*0d10*/  LDS R14, [R20+0x2c0] ;  /* 0x0002c000140e7984 */ /* 0x000f280000000800 */
[----:B------:R-:W-:Y:S01]  /*0d20*/  LDS R30, [R20+0x340] ;  /* 0x00034000141e7984 */ /* 0x000fe20000000800 */
[----:B0-----:R-:W-:-:S03]  /*0d30*/  FFMA R37, R8, R15, R37 ;  /* 0x0000000f08257223 */ /* 0x001fc60000000025 */
[----:B------:R-:W-:Y:S04]  /*0d40*/  LDS R15, [R20+0x300] ;  /* 0x00030000140f7984 */ /* 0x000fe80000000800 */
[----:B------:R-:W0:Y:S01]  /*0d50*/  LDS.128 R8, [R5+0x30] ;  /* 0x0000300005087984 */ /* 0x000e220000000c00 */
[----:B-1----:R-:W-:-:S03]  /*0d60*/  FFMA R37, R16, R33, R37 ;  /* 0x0000002110257223 */ /* 0x002fc60000000025 */
[----:B------:R-:W1:Y:S04]  /*0d70*/  LDS R33, [R20+0x380] ;  /* 0x0003800014217984 */ /* 0x000e680000000800 */
[----:B------:R-:W5:Y:S01]  /*0d80*/  LDS R16, [R20+0x3c0] ;  /* 0x0003c00014107984 */ /* 0x000f620000000800 */
[----:B--2---:R-:W-:-:S04]  /*0d90*/  FFMA R12, R12, R17, R37 ;  /* 0x000000110c0c7223 */ /* 0x004fc80000000025 */
[----:B---3--:R-:W-:-:S04]  /*0da0*/  FFMA R13, R13, R18, R12 ;  /* 0x000000120d0d7223 */ /* 0x008fc8000000000c */
[----:B----4-:R-:W-:-:S04]  /*0db0*/  FFMA R13, R14, R19, R13 ;  /* 0x000000130e0d7223 */ /* 0x010fc8000000000d */
[----:B0-----:R-:W-:-:S04]  /*0dc0*/  FFMA R13, R8, R15, R13 ;  /* 0x0000000f080d7223 */ /* 0x001fc8000000000d */
[----:B------:R-:W-:-:S04]  /*0dd0*/  FFMA R30, R30, R9, R13 ;  /* 0x000000091e1e7223 */ /* 0x000fc8000000000d */
[----:B-1----:R-:W-:-:S04]  /*0de0*/  FFMA R33, R33, R10, R30 ;  /* 0x0000000a21217223 */ /* 0x002fc8000000001e */
[----:B-----5:R-:W-:Y:S01]  /*0df0*/  FFMA R33, R16, R11, R33 ;  /* 0x0000000b10217223 */ /* 0x020fe20000000021 */
[----:B------:R-:W-:Y:S06]  /*0e00*/  BAR.SYNC.DEFER_BLOCKING 0x0 ;  /* 0x0000000000007b1d */ /* 0x000fec0000010000 */
[----:B------:R-:W-:Y:S05]  /*0e10*/  @P0 BRA `(.L_x_2) ;  /* 0xfffffff400240947 */ /* 0x000fea000383ffff */
.L_x_1:
[----:B------:R-:W-:-:S13]  /*0e20*/  LOP3.LUT P0, R6, R28, 0x3, RZ, 0xc0, !PT ;  /* 0x000000031c067812 */ /* 0x000fda000780c0ff */
[----:B------:R-:W-:Y:S05]  /*0e30*/  @!P0 BRA `(.L_x_0) ;  /* 0x00000008007c8947 */ /* 0x000fea0003800000 */
[----:B------:R-:W-:Y:S02]  /*0e40*/  ISETP.NE.AND P0, PT, R6, 0x1, PT ;  /* 0x000000010600780c */ /* 0x000fe40003f05270 */
[----:B------:R-:W-:-:S04]  /*0e50*/  LOP3.LUT R28, R28, 0x1, RZ, 0xc0, !PT ;  /* 0x000000011c1c7812 */ /* 0x000fc800078ec0ff */
[----:B------:R-:W-:-:S07]  /*0e60*/  ISETP.NE.U32.AND P1, PT, R28, 0x1, PT ;  /* 0x000000011c00780c */ /* 0x000fce0003f25070 */
[----:B------:R-:W-:Y:S06]  /*0e70*/  @!P0 BRA `(.L_x_3) ;  /* 0x0000000400908947 */ /* 0x000fec0003800000 */
[----:B------:R-:W0:Y:S01]  /*0e80*/  LDC.64 R24, c[0x0][0x380] ;  /* 0x0000e000ff187b82 */ /* 0x000e220000000a00 */
[C---:B------:R-:W-:Y:S02]  /*0e90*/  LEA R18, R0.reuse, R3, 0x4 ;  /* 0x0000000300127211 */ /* 0x040fe400078e20ff */
[----:B------:R-:W-:-:S03]  /*0ea0*/  LEA R9, R0, R7, 0x4 ;  /* 0x0000000700097211 */ /* 0x000fc600078e20ff */
[----:B------:R-:W-:Y:S02]  /*0eb0*/  IMAD R13, R18, R4, R21 ;  /* 0x00000004120d7224 */ /* 0x000fe400078e0215 */
[----:B------:R-:W1:Y:S01]  /*0ec0*/  LDC.64 R16, c[0x0][0x388] ;  /* 0x0000e200ff107b82 */ /* 0x000e620000000a00 */
[----:B0-----:R-:W-:-:S05]  /*0ed0*/  IMAD.WIDE R24, R9, 0x4, R24 ;  /* 0x0000000409187825 */ /* 0x001fca00078e0218 */
[----:B------:R-:W2:Y:S01]  /*0ee0*/  LDG.E R19, desc[UR8][R24.64] ;  /* 0x0000000818137981 */ /* 0x000ea2000c1e1900 */
[----:B-1----:R-:W-:-:S05]  /*0ef0*/  IMAD.WIDE R12, R13, 0x4, R16 ;  /* 0x000000040d0c7825 */ /* 0x002fca00078e0210 */
[----:B------:R-:W3:Y:S01]  /*0f00*/  LDG.E R27, desc[UR8][R12.64] ;  /* 0x000000080c1b7981 */ /* 0x000ee2000c1e1900 */
[----:B------:R-:W-:-:S04]  /*0f10*/  UIADD3 UR5, UPT, UPT, UR4, 0x400, URZ ;  /* 0x0000040004057890 */ /* 0x000fc8000fffe0ff */
[----:B------:R-:W-:Y:S01]  /*0f20*/  ULEA UR5, UR6, UR5, 0x18 ;  /* 0x0000000506057291 */ /* 0x000fe2000f8ec0ff */
[----:B------:R-:W-:-:S05]  /*0f30*/  LEA R28, R2, R5, 0x2 ;  /* 0x00000005021c7211 */ /* 0x000fca00078e10ff */
[----:B------:R-:W-:-:S04]  /*0f40*/  LEA R6, R2, UR5, 0x2 ;  /* 0x0000000502067c11 */ /* 0x000fc8000f8e10ff */
[----:B------:R-:W-:Y:S02]  /*0f50*/  LEA R30, R3, R6, 0x6 ;  /* 0x00000006031e7211 */ /* 0x000fe400078e30ff */
[----:B------:R-:W-:Y:S01]  /*0f60*/  IADD3 R18, PT, PT, R18, 0x10, RZ ;  /* 0x0000001012127810 */ /* 0x000fe20007ffe0ff */
        /* <DEDUP_REMOVED lines=11> */
[----:B------:R-:W5:Y:S04]  /*1020*/  LDS R19, [R6+0x180] ;  /* 0x0001800006137984 */ /* 0x000f680000000800 */
[----:B------:R-:W5:Y:S04]  /*1030*/  LDS R20, [R6+0x1c0] ;  /* 0x0001c00006147984 */ /* 0x000f680000000800 */
[----:B------:R-:W-:Y:S01]  /*1040*/  LDS R35, [R6+0x280] ;  /* 0x0002800006237984 */ /* 0x000fe20000000800 */
[----:B0-----:R-:W-:-:S03]  /*1050*/  FFMA R8, R8, R26, R33 ;  /* 0x0000001a08087223 */ /* 0x001fc60000000021 */
[----:B------:R-:W-:Y:S01]  /*1060*/  LDS R33, [R6+0x380] ;  /* 0x0003800006217984 */ /* 0x000fe20000000800 */
[----:B-1----:R-:W-:-:S03]  /*1070*/  FFMA R9, R29, R9, R8 ;  /* 0x000000091d097223 */ /* 0x002fc60000000008 */
[----:B------:R-:W-:Y:S01]  /*1080*/  LDS R29, [R6+0x200] ;  /* 0x00020000061d7984 */ /* 0x000fe20000000800 */
[----:B--2---:R-:W-:-:S03]  /*1090*/  FFMA R10, R32, R10, R9 ;  /* 0x0000000a200a7223 */ /* 0x004fc60000000009 */
[----:B------:R-:W-:Y:S01]  /*10a0*/  LDS R32, [R6+0x2c0] ;  /* 0x0002c00006207984 */ /* 0x000fe20000000800 */
[----:B---3--:R-:W-:-:S03]  /*10b0*/  FFMA R11, R31, R11, R10 ;  /* 0x0000000b1f0b7223 */ /* 0x008fc6000000000a */
[----:B------:R-:W-:Y:S04]  /*10c0*/  LDS R31, [R6+0x300] ;  /* 0x00030000061f7984 */ /* 0x000fe80000000800 */
[----:B------:R-:W-:Y:S01]  /*10d0*/  LDS R26, [R6+0x3c0] ;  /* 0x0003c000061a7984 */ /* 0x000fe20000000800 */
[----:B----4-:R-:W-:-:S03]  /*10e0*/  FFMA R11, R12, R34, R11 ;  /* 0x000000220c0b7223 */ /* 0x010fc6000000000b */
[----:B------:R-:W-:Y:S01]  /*10f0*/  LDS R34, [R6+0x240] ;  /* 0x0002400006227984 */ /* 0x000fe20000000800 */
[----:B-----5:R-:W-:Y:S01]  /*1100*/  FFMA R22, R22, R13, R11 ;  /* 0x0000000d16167223 */ /* 0x020fe2000000000b */
[----:B------:R-:W-:Y:S02]  /*1110*/  IMAD R13, R18, R4, R21 ;  /* 0x00000004120d7224 */ /* 0x000fe400078e0215 */
[----:B------:R-:W0:Y:S01]  /*1120*/  LDS.128 R8, [R5+0x20] ;  /* 0x0000200005087984 */ /* 0x000e220000000c00 */
[----:B------:R-:W-:Y:S01]  /*1130*/  FFMA R19, R19, R14, R22 ;  /* 0x0000000e13137223 */ /* 0x000fe20000000016 */
[----:B------:R-:W-:Y:S02]  /*1140*/  IMAD.WIDE R12, R13, 0x4, R16 ;  /* 0x000000040d0c7825 */ /* 0x000fe400078e0210 */
[----:B------:R-:W-:Y:S02]  /*1150*/  LDS R22, [R6+0x340] ;  /* 0x0003400006167984 */ /* 0x000fe40000000800 */
[----:B------:R-:W-:-:S02]  /*1160*/  FFMA R37, R20, R15, R19 ;  /* 0x0000000f14257223 */ /* 0x000fc40000000013 */
[----:B------:R-:W1:Y:S01]  /*1170*/  LDS.128 R16, [R5+0x30] ;  /* 0x0000300005107984 */ /* 0x000e620000000c00 */
[----:B------:R-:W-:Y:S06]  /*1180*/  BAR.SYNC.DEFER_BLOCKING 0x0 ;  /* 0x0000000000007b1d */ /* 0x000fec0000010000 */
[----:B------:R-:W2:Y:S04]  /*1190*/  LDG.E R25, desc[UR8][R24.64+0x40] ;  /* 0x0000400818197981 */ /* 0x000ea8000c1e1900 */
[----:B------:R-:W3:Y:S01]  /*11a0*/  LDG.E R36, desc[UR8][R12.64] ;  /* 0x000000080c247981 */ /* 0x000ee2000c1e1900 */
[----:B0-----:R-:W-:-:S04]  /*11b0*/  FFMA R37, R8, R29, R37 ;  /* 0x0000001d08257223 */ /* 0x001fc80000000025 */
[----:B------:R-:W-:-:S04]  /*11c0*/  FFMA R34, R34, R9, R37 ;  /* 0x0000000922227223 */ /* 0x000fc80000000025 */
[----:B------:R-:W-:-:S04]  /*11d0*/  FFMA R35, R35, R10, R34 ;  /* 0x0000000a23237223 */ /* 0x000fc80000000022 */
[----:B------:R-:W-:-:S04]  /*11e0*/  FFMA R35, R32, R11, R35 ;  /* 0x0000000b20237223 */ /* 0x000fc80000000023 */
[----:B-1----:R-:W-:-:S04]  /*11f0*/  FFMA R31, R16, R31, R35 ;  /* 0x0000001f101f7223 */ /* 0x002fc80000000023 */
[----:B------:R-:W-:-:S04]  /*1200*/  FFMA R22, R22, R17, R31 ;  /* 0x0000001116167223 */ /* 0x000fc8000000001f */
[----:B------:R-:W-:-:S04]  /*1210*/  FFMA R33, R33, R18, R22 ;  /* 0x0000001221217223 */ /* 0x000fc80000000016 */
[----:B------:R-:W-:Y:S01]  /*1220*/  FFMA R35, R26, R19, R33 ;  /* 0x000000131a237223 */ /* 0x000fe20000000021 */
        /* <DEDUP_REMOVED lines=14> */
[----:B------:R-:W-:Y:S04]  /*1310*/  LDS R33, [R6+0x200] ;  /* 0x0002000006217984 */ /* 0x000fe80000000800 */
[----:B------:R-:W5:Y:S01]  /*1320*/  LDS.128 R16, [R5+0x20] ;  /* 0x0000200005107984 */ /* 0x000f620000000c00 */
[----:B0-----:R-:W-:-:S03]  /*1330*/  FFMA R27, R12, R27, R35 ;  /* 0x0000001b0c1b7223 */ /* 0x001fc60000000023 */
[----:B------:R-:W0:Y:S01]  /*1340*/  LDS R26, [R6+0x240] ;  /* 0x00024000061a7984 */ /* 0x000e220000000800 */
[----:B-1----:R-:W-:-:S03]  /*1350*/  FFMA R20, R20, R13, R27 ;  /* 0x0000000d14147223 */ /* 0x002fc6000000001b */
[----:B------:R-:W1:Y:S01]  /*1360*/  LDS R27, [R6+0x280] ;  /* 0x00028000061b7984 */ /* 0x000e620000000800 */
[----:B--2---:R-:W-:-:S03]  /*1370*/  FFMA R29, R29, R14, R20 ;  /* 0x0000000e1d1d7223 */ /* 0x004fc60000000014 */
[----:B------:R-:W2:Y:S01]  /*1380*/  LDS R20, [R6+0x2c0] ;  /* 0x0002c00006147984 */ /* 0x000ea20000000800 */
[----:B---3--:R-:W-:-:S03]  /*1390*/  FFMA R35, R24, R15, R29 ;  /* 0x0000000f18237223 */ /* 0x008fc6000000001d */
[----:B------:R-:W-:Y:S04]  /*13a0*/  LDS R29, [R6+0x300] ;  /* 0x00030000061d7984 */ /* 0x000fe80000000800 */
[----:B------:R-:W3:Y:S01]  /*13b0*/  LDS.128 R12, [R5+0x30] ;  /* 0x00003000050c7984 */ /* 0x000ee20000000c00 */
[----:B----4-:R-:W-:-:S03]  /*13c0*/  FFMA R35, R8, R25, R35 ;  /* 0x0000001908237223 */ /* 0x010fc60000000023 */
[----:B------:R-:W4:Y:S04]  /*13d0*/  LDS R24, [R6+0x340] ;  /* 0x0003400006187984 */ /* 0x000f280000000800 */
[----:B------:R-:W4:Y:S01]  /*13e0*/  LDS R25, [R6+0x380] ;  /* 0x0003800006197984 */ /* 0x000f220000000800 */
[----:B-----5:R-:W-:-:S03]  /*13f0*/  FFMA R28, R28, R9, R35 ;  /* 0x000000091c1c7223 */ /* 0x020fc60000000023 */
[----:B------:R-:W5:Y:S01]  /*1400*/  LDS R8, [R6+0x3c0] ;  /* 0x0003c00006087984 */ /* 0x000f620000000800 */
[----:B------:R-:W-:-:S04]  /*1410*/  FFMA R31, R31, R10, R28 ;  /* 0x0000000a1f1f7223 */ /* 0x000fc8000000001c */
[----:B------:R-:W-:-:S04]  /*1420*/  FFMA R11, R22, R11, R31 ;  /* 0x0000000b160b7223 */ /* 0x000fc8000000001f */
[----:B------:R-:W-:-:S04]  /*1430*/  FFMA R11, R16, R33, R11 ;  /* 0x00000021100b7223 */ /* 0x000fc8000000000b */
[----:B0-----:R-:W-:-:S04]  /*1440*/  FFMA R26, R26, R17, R11 ;  /* 0x000000111a1a7223 */ /* 0x001fc8000000000b */
[----:B-1----:R-:W-:-:S04]  /*1450*/  FFMA R27, R27, R18, R26 ;  /* 0x000000121b1b7223 */ /* 0x002fc8000000001a */
[----:B--2---:R-:W-:-:S04]  /*1460*/  FFMA R19, R20, R19, R27 ;  /* 0x0000001314137223 */ /* 0x004fc8000000001b */
[----:B---3--:R-:W-:-:S04]  /*1470*/  FFMA R19, R12, R29, R19 ;  /* 0x0000001d0c137223 */ /* 0x008fc80000000013 */
[----:B----4-:R-:W-:-:S04]  /*1480*/  FFMA R24, R24, R13, R19 ;  /* 0x0000000d18187223 */ /* 0x010fc80000000013 */
[----:B------:R-:W-:-:S04]  /*1490*/  FFMA R25, R25, R14, R24 ;  /* 0x0000000e19197223 */ /* 0x000fc80000000018 */
[----:B-----5:R-:W-:Y:S01]  /*14a0*/  FFMA R33, R8, R15, R25 ;  /* 0x0000000f08217223 */ /* 0x020fe20000000019 */
[----:B------:R-:W-:Y:S06]  /*14b0*/  BAR.SYNC.DEFER_BLOCKING 0x0 ;  /* 0x0000000000007b1d */ /* 0x000fec0000010000 */
.L_x_3:
[----:B------:R-:W-:Y:S05]  /*14c0*/  @P1 BRA `(.L_x_0) ;  /* 0x0000000000d81947 */ /* 0x000fea0003800000 */
[----:B------:R-:W0:Y:S01]  /*14d0*/  LDC.64 R8, c[0x0][0x380] ;  /* 0x0000e000ff087b82 */ /* 0x000e220000000a00 */
[C---:B------:R-:W-:Y:S02]  /*14e0*/  LEA R6, R0.reuse, R3, 0x4 ;  /* 0x0000000300067211 */ /* 0x040fe400078e20ff */
[----:B------:R-:W-:-:S03]  /*14f0*/  LEA R7, R0, R7, 0x4 ;  /* 0x0000000700077211 */ /* 0x000fc600078e20ff */
[----:B------:R-:W-:Y:S02]  /*1500*/  IMAD R11, R6, R4, R21 ;  /* 0x00000004060b7224 */ /* 0x000fe400078e0215 */
[----:B------:R-:W1:Y:S01]  /*1510*/  LDC.64 R12, c[0x0][0x388] ;  /* 0x0000e200ff0c7b82 */ /* 0x000e620000000a00 */
[----:B0-----:R-:W-:-:S06]  /*1520*/  IMAD.WIDE R6, R7, 0x4, R8 ;  /* 0x0000000407067825 */ /* 0x001fcc00078e0208 */
[----:B------:R-:W2:Y:S01]  /*1530*/  LDG.E R6, desc[UR8][R6.64] ;  /* 0x0000000806067981 */ /* 0x000ea2000c1e1900 */
[----:B-1----:R-:W-:-:S06]  /*1540*/  IMAD.WIDE R12, R11, 0x4, R12 ;  /* 0x000000040b0c7825 */ /* 0x002fcc00078e020c */
[----:B------:R-:W3:Y:S01]  /*1550*/  LDG.E R12, desc[UR8][R12.64] ;  /* 0x000000080c0c7981 */ /* 0x000ee2000c1e1900 */
[----:B------:R-:W-:-:S04]  /*1560*/  UIADD3 UR4, UPT, UPT, UR4, 0x400, URZ ;  /* 0x0000040004047890 */ /* 0x000fc8000fffe0ff */
[----:B------:R-:W-:Y:S01]  /*1570*/  ULEA UR4, UR6, UR4, 0x18 ;  /* 0x0000000406047291 */ /* 0x000fe2000f8ec0ff */
[----:B------:R-:W-:-:S05]  /*1580*/  LEA R15, R2, R5, 0x2 ;  /* 0x00000005020f7211 */ /* 0x000fca00078e10ff */
[----:B------:R-:W-:-:S04]  /*1590*/  LEA R0, R2, UR4, 0x2 ;  /* 0x0000000402007c11 */ /* 0x000fc8000f8e10ff */
        /* <DEDUP_REMOVED lines=41> */
.L_x_0:
[----:B------:R-:W0:Y:S01]  /*1830*/  LDC.64 R2, c[0x0][0x390] ;  /* 0x0000e400ff027b82 */ /* 0x000e220000000a00 */
[----:B------:R-:W-:-:S04]  /*1840*/  IMAD R21, R23, R4, R21 ;  /* 0x0000000417157224 */ /* 0x000fc800078e0215 */
[----:B0-----:R-:W-:-:S05]  /*1850*/  IMAD.WIDE R2, R21, 0x4, R2 ;  /* 0x0000000415027825 */ /* 0x001fca00078e0202 */
[----:B------:R-:W-:Y:S01]  /*1860*/  STG.E desc[UR8][R2.64], R33 ;  /* 0x0000002102007986 */ /* 0x000fe2000c101908 */
[----:B------:R-:W-:Y:S05]  /*1870*/  EXIT ;  /* 0x000000000000794d */ /* 0x000fea0003800000 */
.L_x_4:
[----:B------:R-:W-:-:S00]  /*1880*/  BRA `(.L_x_4) ;  /* 0xfffffffc00fc7947 */ /* 0x000fc0000383ffff */
[----:B------:R-:W-:-:S00]  /*1890*/  NOP ;  /* 0x0000000000007918 */ /* 0x000fc00000000000 */
        /* <DEDUP_REMOVED lines=14> */
.L_x_5:


//--------------------- .nv.shared._Z20matrixMultiplySharedPfS_S_i --------------------------
	.section	.nv.shared._Z20matrixMultiplySharedPfS_S_i,"aw",@nobits
	.sectionflags	@""
	.align	4
.nv.shared._Z20matrixMultiplySharedPfS_S_i:
	.zero		3072


//--------------------- .nv.shared.reserved.0     --------------------------
	.section	.nv.shared.reserved.0,"aw",@nobits
	.weak		__nv_reservedSMEM_offset_0_alias
	.size		__nv_reservedSMEM_offset_0_alias, 0, 64
	.other		__nv_reservedSMEM_offset_0_alias,@"STO_CUDA_RESERVED_SHARED STV_DEFAULT"
__nv_reservedSMEM_offset_0_alias:
	.zero		0
	.zero		64


//--------------------- .nv.constant0._Z20matrixMultiplySharedPfS_S_i --------------------------
	.section	.nv.constant0._Z20matrixMultiplySharedPfS_S_i,"a",@progbits
	.sectionflags	@""
	.align	4
.nv.constant0._Z20matrixMultiplySharedPfS_S_i:
	.zero		924


//--------------------- SYMBOLS --------------------------

	.type		.nv.reservedSmem.offset0,@object
	.size		.nv.reservedSmem.offset0,0x4
	.type		.nv.reservedSmem.cap,@object
	.size		.nv.reservedSmem.cap,0x4
